//
// Generated by NVIDIA NVVM Compiler
//
// Compiler Build ID: CL-36424714
// Cuda compilation tools, release 13.0, V13.0.88
// Based on NVVM 20.0.0
//

.version 9.0
.target sm_100
.address_size 64

	// .globl	_Z6kernelPi

.visible .entry _Z6kernelPi(
	.param .u64 .ptr .align 1 _Z6kernelPi_param_0
)
{
	.reg .b32 	%r<5>;
	.reg .b64 	%rd<5>;

	ld.param.u64 	%rd1, [_Z6kernelPi_param_0];
	cvta.to.global.u64 	%rd2, %rd1;
	mov.u32 	%r1, %ctaid.x;
	mov.u32 	%r2, %ntid.x;
	mov.u32 	%r3, %tid.x;
	mad.lo.s32 	%r4, %r1, %r2, %r3;
	mul.wide.s32 	%rd3, %r4, 4;
	add.s64 	%rd4, %rd2, %rd3;
	st.global.u32 	[%rd4], %r4;
	ret;

}


// ===== COMPILED SASS (sm_100) =====

	.target	sm_100

	.elftype	@"ET_EXEC"


//--------------------- .note.nv.tkinfo           --------------------------
	.section	.note.nv.tkinfo,"",@"SHT_NOTE"
	.sectionflags	@"SHF_NOTE_NV_TKINFO"
	.tkinfo
        /*0018*/ 	.word	0x00000002
        /*0030*/ 	.string	""
        /*0030*/ 	.string	"ptxas"
        /*0030*/ 	.string	"Cuda compilation tools, release 13.0, V13.0.88"
        /*0030*/ 	.string	"Build cuda_13.0.r13.0/compiler.36424714_0"
        /*0030*/ 	.string	"-arch sm_100 -m 64 "



//--------------------- .note.nv.cuinfo           --------------------------
	.section	.note.nv.cuinfo,"",@"SHT_NOTE"
	.sectionflags	@"SHF_NOTE_NV_CUINFO"
        /*0018*/ 	.short	0x0002
        /*001a*/ 	.short	0x0064
        /*001c*/ 	.short	0x0082
	.zero		2


//--------------------- .nv.info                  --------------------------
	.section	.nv.info,"",@"SHT_CUDA_INFO"
	.align	4


	//----- nvinfo : EIATTR_REGCOUNT
	.align		4
        /*0000*/ 	.byte	0x04, 0x2f
        /*0002*/ 	.short	(.L_1 - .L_0)
	.align		4
.L_0:
        /*0004*/ 	.word	index@(_Z6kernelPi)
        /*0008*/ 	.word	0x00000008


	//----- nvinfo : EIATTR_FRAME_SIZE
	.align		4
.L_1:
        /*000c*/ 	.byte	0x04, 0x11
        /*000e*/ 	.short	(.L_3 - .L_2)
	.align		4
.L_2:
        /*0010*/ 	.word	index@(_Z6kernelPi)
        /*0014*/ 	.word	0x00000000


	//----- nvinfo : EIATTR_MIN_STACK_SIZE
	.align		4
.L_3:
        /*0018*/ 	.byte	0x04, 0x12
        /*001a*/ 	.short	(.L_5 - .L_4)
	.align		4
.L_4:
        /*001c*/ 	.word	index@(_Z6kernelPi)
        /*0020*/ 	.word	0x00000000
.L_5:


//--------------------- .nv.compat                --------------------------
	.section	.nv.compat,"",@"SHT_CUDA_COMPAT_INFO"
	.align	4
        /*0000*/ 	.byte	0x02, 0x09, 0x00, 0x00, 0x02, 0x02, 0x01, 0x00, 0x02, 0x05, 0x05, 0x00, 0x03, 0x07, 0x01, 0x01
        /*0010*/ 	.byte	0x02, 0x03, 0x00, 0x00, 0x02, 0x06, 0x01, 0x00, 0x04, 0x0b, 0x08, 0x00, 0x09, 0x00, 0x00, 0x00
        /*0020*/ 	.byte	0x00, 0x00, 0x00, 0x00


//--------------------- .nv.info._Z6kernelPi      --------------------------
	.section	.nv.info._Z6kernelPi,"",@"SHT_CUDA_INFO"
	.sectionflags	@""
	.align	4


	//----- nvinfo : EIATTR_CUDA_API_VERSION
	.align		4
        /*0000*/ 	.byte	0x04, 0x37
        /*0002*/ 	.short	(.L_7 - .L_6)
.L_6:
        /*0004*/ 	.word	0x00000082


	//----- nvinfo : EIATTR_KPARAM_INFO
	.align		4
.L_7:
        /*0008*/ 	.byte	0x04, 0x17
        /*000a*/ 	.short	(.L_9 - .L_8)
.L_8:
        /*000c*/ 	.word	0x00000000
        /*0010*/ 	.short	0x0000
        /*0012*/ 	.short	0x0000
        /*0014*/ 	.byte	0x00, 0xf5, 0x21, 0x00


	//----- nvinfo : EIATTR_SPARSE_MMA_MASK
	.align		4
.L_9:
        /*0018*/ 	.byte	0x03, 0x50
        /*001a*/ 	.short	0x0000


	//----- nvinfo : EIATTR_MAXREG_COUNT
	.align		4
        /*001c*/ 	.byte	0x03, 0x1b
        /*001e*/ 	.short	0x00ff


	//----- nvinfo : EIATTR_MERCURY_ISA_VERSION
	.align		4
        /*0020*/ 	.byte	0x03, 0x5f
        /*0022*/ 	.short	0x0101


	//----- nvinfo : EIATTR_VRC_CTA_INIT_COUNT
	.align		4
        /*0024*/ 	.byte	0x02, 0x4a
	.zero		1
	.zero		1


	//----- nvinfo : EIATTR_EXIT_INSTR_OFFSETS
	.align		4
        /*0028*/ 	.byte	0x04, 0x1c
        /*002a*/ 	.short	(.L_11 - .L_10)


	//   ....[0]....
.L_10:
        /*002c*/ 	.word	0x00000090


	//----- nvinfo : EIATTR_CBANK_PARAM_SIZE
	.align		4
.L_11:
        /*0030*/ 	.byte	0x03, 0x19
        /*0032*/ 	.short	0x0008


	//----- nvinfo : EIATTR_PARAM_CBANK
	.align		4
        /*0034*/ 	.byte	0x04, 0x0a
        /*0036*/ 	.short	(.L_13 - .L_12)
	.align		4
.L_12:
        /*0038*/ 	.word	index@(.nv.constant0._Z6kernelPi)
        /*003c*/ 	.short	0x0380
        /*003e*/ 	.short	0x0008


	//----- nvinfo : EIATTR_SW_WAR
	.align		4
.L_13:
        /*0040*/ 	.byte	0x04, 0x36
        /*0042*/ 	.short	(.L_15 - .L_14)
.L_14:
        /*0044*/ 	.word	0x00000008
.L_15:


//--------------------- .nv.callgraph             --------------------------
	.section	.nv.callgraph,"",@"SHT_CUDA_CALLGRAPH"
	.align	4
	.sectionentsize	8
	.align		4
        /*0000*/ 	.word	0x00000000
	.align		4
        /*0004*/ 	.word	0xffffffff
	.align		4
        /*0008*/ 	.word	0x00000000
	.align		4
        /*000c*/ 	.word	0xfffffffe
	.align		4
        /*0010*/ 	.word	0x00000000
	.align		4
        /*0014*/ 	.word	0xfffffffd
	.align		4
        /*0018*/ 	.word	0x00000000
	.align		4
        /*001c*/ 	.word	0xfffffffc


//--------------------- .text._Z6kernelPi         --------------------------
	.section	.text._Z6kernelPi,"ax",@progbits
	.align	128
        .global         _Z6kernelPi
        .type           _Z6kernelPi,@function
        .size           _Z6kernelPi,(.L_x_1 - _Z6kernelPi)
        .other          _Z6kernelPi,@"STO_CUDA_ENTRY STV_DEFAULT"
_Z6kernelPi:
.text._Z6kernelPi:
[----:B------:R-:W-:Y:S01]  /*0000*/  LDC R1, c[0x0][0x37c] ;  /* 0x0000df00ff017b82 */ /* 0x000fe20000000800 */
[----:B------:R-:W0:Y:S07]  /*0010*/  S2R R0, SR_TID.X ;  /* 0x0000000000007919 */ /* 0x000e2e0000002100 */
[----:B------:R-:W0:Y:S01]  /*0020*/  S2UR UR6, SR_CTAID.X ;  /* 0x00000000000679c3 */ /* 0x000e220000002500 */
[----:B------:R-:W1:Y:S07]  /*0030*/  LDCU.64 UR4, c[0x0][0x358] ;  /* 0x00006b00ff0477ac */ /* 0x000e6e0008000a00 */
[----:B------:R-:W0:Y:S08]  /*0040*/  LDC R5, c[0x0][0x360] ;  /* 0x0000d800ff057b82 */ /* 0x000e300000000800 */
[----:B------:R-:W2:Y:S01]  /*0050*/  LDC.64 R2, c[0x0][0x380] ;  /* 0x0000e000ff027b82 */ /* 0x000ea20000000a00 */
[----:B0-----:R-:W-:-:S04]  /*0060*/  IMAD R5, R5, UR6, R0 ;  /* 0x0000000605057c24 */ /* 0x001fc8000f8e0200 */
[----:B--2---:R-:W-:-:S05]  /*0070*/  IMAD.WIDE R2, R5, 0x4, R2 ;  /* 0x0000000405027825 */ /* 0x004fca00078e0202 */
[----:B-1----:R-:W-:Y:S01]  /*0080*/  STG.E desc[UR4][R2.64], R5 ;  /* 0x0000000502007986 */ /* 0x002fe2000c101904 */
[----:B------:R-:W-:Y:S05]  /*0090*/  EXIT ;  /* 0x000000000000794d */ /* 0x000fea0003800000 */
.L_x_0:
[----:B------:R-:W-:-:S00]  /*00a0*/  BRA `(.L_x_0) ;  /* 0xfffffffc00fc7947 */ /* 0x000fc0000383ffff */
[----:B------:R-:W-:-:S00]  /*00b0*/  NOP ;  /* 0x0000000000007918 */ /* 0x000fc00000000000 */
        /* <DEDUP_REMOVED lines=12> */
.L_x_1:


//--------------------- .nv.shared.reserved.0     --------------------------
	.section	.nv.shared.reserved.0,"aw",@nobits
	.weak		__nv_reservedSMEM_offset_0_alias
	.size		__nv_reservedSMEM_offset_0_alias, 0, 64
	.other		__nv_reservedSMEM_offset_0_alias,@"STO_CUDA_RESERVED_SHARED STV_DEFAULT"
__nv_reservedSMEM_offset_0_alias:
	.zero		0
	.zero		64


//--------------------- .nv.constant0._Z6kernelPi --------------------------
	.section	.nv.constant0._Z6kernelPi,"a",@progbits
	.sectionflags	@""
	.align	4
.nv.constant0._Z6kernelPi:
	.zero		904


//--------------------- SYMBOLS --------------------------

	.type		.nv.reservedSmem.offset0,@object
	.size		.nv.reservedSmem.offset0,0x4
